	.headerflags	@"EF_CUDA_TEXMODE_UNIFIED EF_CUDA_64BIT_ADDRESS EF_CUDA_ACCELERATORS EF_CUDA_SM90 EF_CUDA_VIRTUAL_SM(EF_CUDA_SM90)"
	.elftype	@"ET_EXEC"


//--------------------- .nv.info                  --------------------------
	.section	.nv.info,"",@"SHT_CUDA_INFO"
	.align	4


	//----- nvinfo : EIATTR_REGCOUNT
	.align		4
        /*0000*/ 	.byte	0x04, 0x2f
        /*0002*/ 	.short	(.L_26 - .L_25)
	.align		4
.L_25:
        /*0004*/ 	.word	index@(triton_poi_fused_grid_sampler_2d_1)
        /*0008*/ 	.word	0x00000023


	//----- nvinfo : EIATTR_MIN_STACK_SIZE
	.align		4
.L_26:
        /*000c*/ 	.byte	0x04, 0x12
        /*000e*/ 	.short	(.L_28 - .L_27)
	.align		4
.L_27:
        /*0010*/ 	.word	index@(triton_poi_fused_grid_sampler_2d_1)
        /*0014*/ 	.word	0x00000000


	//----- nvinfo : EIATTR_FRAME_SIZE
	.align		4
.L_28:
        /*0018*/ 	.byte	0x04, 0x11
        /*001a*/ 	.short	(.L_30 - .L_29)
	.align		4
.L_29:
        /*001c*/ 	.word	index@(triton_poi_fused_grid_sampler_2d_1)
        /*0020*/ 	.word	0x00000000


	//----- nvinfo : EIATTR_MIN_STACK_SIZE
	.align		4
.L_30:
        /*0024*/ 	.byte	0x04, 0x12
        /*0026*/ 	.short	(.L_32 - .L_31)
	.align		4
.L_31:
        /*0028*/ 	.word	index@(triton_poi_fused_grid_sampler_2d_1)
        /*002c*/ 	.word	0x00000000
.L_32:


//--------------------- .nv.info.triton_poi_fused_grid_sampler_2d_1 --------------------------
	.section	.nv.info.triton_poi_fused_grid_sampler_2d_1,"",@"SHT_CUDA_INFO"
	.sectionflags	@""
	.align	4


	//----- nvinfo : EIATTR_CUDA_API_VERSION
	.align		4
        /*0000*/ 	.byte	0x04, 0x37
        /*0002*/ 	.short	(.L_34 - .L_33)
.L_33:
        /*0004*/ 	.word	0x0000007c


	//----- nvinfo : EIATTR_KPARAM_INFO
	.align		4
.L_34:
        /*0008*/ 	.byte	0x04, 0x17
        /*000a*/ 	.short	(.L_36 - .L_35)
.L_35:
        /*000c*/ 	.word	0x00000000
        /*0010*/ 	.short	0x0003
        /*0012*/ 	.short	0x0018
        /*0014*/ 	.byte	0x00, 0xf0, 0x11, 0x00


	//----- nvinfo : EIATTR_KPARAM_INFO
	.align		4
.L_36:
        /*0018*/ 	.byte	0x04, 0x17
        /*001a*/ 	.short	(.L_38 - .L_37)
.L_37:
        /*001c*/ 	.word	0x00000000
        /*0020*/ 	.short	0x0002
        /*0022*/ 	.short	0x0010
        /*0024*/ 	.byte	0x00, 0xf4, 0x21, 0x00


	//----- nvinfo : EIATTR_KPARAM_INFO
	.align		4
.L_38:
        /*0028*/ 	.byte	0x04, 0x17
        /*002a*/ 	.short	(.L_40 - .L_39)
.L_39:
        /*002c*/ 	.word	0x00000000
        /*0030*/ 	.short	0x0001
        /*0032*/ 	.short	0x0008
        /*0034*/ 	.byte	0x00, 0xf4, 0x21, 0x00


	//----- nvinfo : EIATTR_KPARAM_INFO
	.align		4
.L_40:
        /*0038*/ 	.byte	0x04, 0x17
        /*003a*/ 	.short	(.L_42 - .L_41)
.L_41:
        /*003c*/ 	.word	0x00000000
        /*0040*/ 	.short	0x0000
        /*0042*/ 	.short	0x0000
        /*0044*/ 	.byte	0x00, 0xf4, 0x21, 0x00


	//----- nvinfo : EIATTR_SPARSE_MMA_MASK
	.align		4
.L_42:
        /*0048*/ 	.byte	0x03, 0x50
        /*004a*/ 	.short	0x0000


	//----- nvinfo : EIATTR_MAXREG_COUNT
	.align		4
        /*004c*/ 	.byte	0x03, 0x1b
        /*004e*/ 	.short	0x00ff


	//----- nvinfo : EIATTR_EXTERNS
	.align		4
        /*0050*/ 	.byte	0x04, 0x0f
        /*0052*/ 	.short	(.L_44 - .L_43)


	//   ....[0]....
	.align		4
.L_43:
        /*0054*/ 	.word	index@(__assertfail)


	//----- nvinfo : EIATTR_SYSCALL_OFFSETS
	.align		4
.L_44:
        /*0058*/ 	.byte	0x04, 0x46
        /*005a*/ 	.short	(.L_46 - .L_45)


	//   ....[0]....
.L_45:
        /*005c*/ 	.word	0x000004b0


	//   ....[1]....
        /*0060*/ 	.word	0x00000670


	//   ....[2]....
        /*0064*/ 	.word	0x000008f0


	//   ....[3]....
        /*0068*/ 	.word	0x00000ab0


	//   ....[4]....
        /*006c*/ 	.word	0x00000d70


	//   ....[5]....
        /*0070*/ 	.word	0x00000f30


	//   ....[6]....
        /*0074*/ 	.word	0x000011d0


	//   ....[7]....
        /*0078*/ 	.word	0x00001380


	//----- nvinfo : EIATTR_EXIT_INSTR_OFFSETS
	.align		4
.L_46:
        /*007c*/ 	.byte	0x04, 0x1c
        /*007e*/ 	.short	(.L_48 - .L_47)


	//   ....[0]....
.L_47:
        /*0080*/ 	.word	0x00001560


	//   ....[1]....
        /*0084*/ 	.word	0x00001580


	//----- nvinfo : EIATTR_REQNTID
	.align		4
.L_48:
        /*0088*/ 	.byte	0x04, 0x10
        /*008a*/ 	.short	(.L_50 - .L_49)
.L_49:
        /*008c*/ 	.word	0x00000080
        /*0090*/ 	.word	0x00000001
        /*0094*/ 	.word	0x00000001


	//----- nvinfo : EIATTR_CRS_STACK_SIZE
	.align		4
.L_50:
        /*0098*/ 	.byte	0x04, 0x1e
        /*009a*/ 	.short	(.L_52 - .L_51)
.L_51:
        /*009c*/ 	.word	0x00000000


	//----- nvinfo : EIATTR_CBANK_PARAM_SIZE
	.align		4
.L_52:
        /*00a0*/ 	.byte	0x03, 0x19
        /*00a2*/ 	.short	0x001c


	//----- nvinfo : EIATTR_PARAM_CBANK
	.align		4
        /*00a4*/ 	.byte	0x04, 0x0a
        /*00a6*/ 	.short	(.L_54 - .L_53)
	.align		4
.L_53:
        /*00a8*/ 	.word	index@(.nv.constant0.triton_poi_fused_grid_sampler_2d_1)
        /*00ac*/ 	.short	0x0210
        /*00ae*/ 	.short	0x001c


	//----- nvinfo : EIATTR_SW_WAR
	.align		4
.L_54:
        /*00b0*/ 	.byte	0x04, 0x36
        /*00b2*/ 	.short	(.L_56 - .L_55)
.L_55:
        /*00b4*/ 	.word	0x00000008
.L_56:


//--------------------- .nv.callgraph             --------------------------
	.section	.nv.callgraph,"",@"SHT_CUDA_CALLGRAPH"
	.align	4
	.sectionentsize	8
	.align		4
        /*0000*/ 	.word	0x00000000
	.align		4
        /*0004*/ 	.word	0xffffffff
	.align		4
        /*0008*/ 	.word	index@(triton_poi_fused_grid_sampler_2d_1)
	.align		4
        /*000c*/ 	.word	index@(__assertfail)
	.align		4
        /*0010*/ 	.word	0x00000000
	.align		4
        /*0014*/ 	.word	0xfffffffe
	.align		4
        /*0018*/ 	.word	0x00000000
	.align		4
        /*001c*/ 	.word	0xfffffffd
	.align		4
        /*0020*/ 	.word	0x00000000
	.align		4
        /*0024*/ 	.word	0xfffffffc


//--------------------- .nv.constant4             --------------------------
	.section	.nv.constant4,"a",@progbits
	.align	8
	.align		8
.nv.constant4:
        /*0000*/ 	.dword	__assertfail
	.align		8
        /*0008*/ 	.dword	assertFunc_7
	.align		8
        /*0010*/ 	.dword	assertFile_7
	.align		8
        /*0018*/ 	.dword	assertMessage_7
	.align		8
        /*0020*/ 	.dword	assertFunc_6
	.align		8
        /*0028*/ 	.dword	assertFile_6
	.align		8
        /*0030*/ 	.dword	assertMessage_6
	.align		8
        /*0038*/ 	.dword	assertFunc_5
	.align		8
        /*0040*/ 	.dword	assertFile_5
	.align		8
        /*0048*/ 	.dword	assertMessage_5
	.align		8
        /*0050*/ 	.dword	assertFunc_4
	.align		8
        /*0058*/ 	.dword	assertFile_4
	.align		8
        /*0060*/ 	.dword	assertMessage_4
	.align		8
        /*0068*/ 	.dword	assertFunc_3
	.align		8
        /*0070*/ 	.dword	assertFile_3
	.align		8
        /*0078*/ 	.dword	assertMessage_3
	.align		8
        /*0080*/ 	.dword	assertFunc_2
	.align		8
        /*0088*/ 	.dword	assertFile_2
	.align		8
        /*0090*/ 	.dword	assertMessage_2
	.align		8
        /*0098*/ 	.dword	assertFunc_1
	.align		8
        /*00a0*/ 	.dword	assertFile_1
	.align		8
        /*00a8*/ 	.dword	assertMessage_1
	.align		8
        /*00b0*/ 	.dword	assertFunc_0
	.align		8
        /*00b8*/ 	.dword	assertFile_0
	.align		8
        /*00c0*/ 	.dword	assertMessage_0
	.align		8
        /*00c8*/ 	.dword	_$_str


//--------------------- .text.triton_poi_fused_grid_sampler_2d_1 --------------------------
	.section	.text.triton_poi_fused_grid_sampler_2d_1,"ax",@progbits
	.sectionflags	@"SHF_BARRIERS=1"
	.align	128
        .global         triton_poi_fused_grid_sampler_2d_1
        .type           triton_poi_fused_grid_sampler_2d_1,@function
        .size           triton_poi_fused_grid_sampler_2d_1,(.L_x_9 - triton_poi_fused_grid_sampler_2d_1)
        .other          triton_poi_fused_grid_sampler_2d_1,@"STO_CUDA_ENTRY STV_DEFAULT"
triton_poi_fused_grid_sampler_2d_1:
.text.triton_poi_fused_grid_sampler_2d_1:
[----:B------:R-:W0:Y:S02]  /*0000*/  LDC R1, c[0x0][0x28] ;  /* 0x00000a00ff017b82 */ /* 0x000e240000000800 */
[----:B------:R-:W1:Y:S01]  /*0010*/  S2R R23, SR_TID.X ;  /* 0x0000000000177919 */ /* 0x000e620000002100 */
[----:B------:R-:W-:Y:S01]  /*0020*/  ULDC.64 UR4, c[0x0][0x218] ;  /* 0x0000860000047ab9 */ /* 0x000fe20000000a00 */
[----:B------:R-:W2:Y:S01]  /*0030*/  S2R R0, SR_CTAID.X ;  /* 0x0000000000007919 */ /* 0x000ea20000002500 */
[----:B-1----:R-:W-:Y:S02]  /*0040*/  LOP3.LUT R23, R23, 0x7f, RZ, 0xc0, !PT ;  /* 0x0000007f17177812 */ /* 0x002fe400078ec0ff */
[----:B--2---:R-:W-:-:S03]  /*0050*/  SHF.R.S32.HI R2, RZ, 0x18, R0 ;  /* 0x00000018ff027819 */ /* 0x004fc60000011400 */
[----:B------:R-:W-:Y:S01]  /*0060*/  IMAD R23, R0, 0x80, R23 ;  /* 0x0000008000177824 */ /* 0x000fe200078e0217 */
[----:B------:R-:W-:-:S04]  /*0070*/  SGXT R2, R2, 0x1 ;  /* 0x000000010202781a */ /* 0x000fc80000000200 */
[----:B------:R-:W-:Y:S02]  /*0080*/  SHF.R.S32.HI R16, RZ, 0x1f, R23 ;  /* 0x0000001fff107819 */ /* 0x000fe40000011417 */
[-C--:B------:R-:W-:Y:S02]  /*0090*/  LEA.HI R2, R2, R23.reuse, RZ, 0x6 ;  /* 0x0000001702027211 */ /* 0x080fe400078f30ff */
[----:B------:R-:W-:Y:S02]  /*00a0*/  LEA.HI R16, R16, R23, RZ, 0x4 ;  /* 0x0000001710107211 */ /* 0x000fe400078f20ff */
[----:B------:R-:W-:Y:S02]  /*00b0*/  SHF.R.S32.HI R4, RZ, 0x6, R2 ;  /* 0x00000006ff047819 */ /* 0x000fe40000011402 */
[----:B------:R-:W-:Y:S01]  /*00c0*/  LOP3.LUT R0, R16, 0x7ffffff0, RZ, 0xc0, !PT ;  /* 0x7ffffff010007812 */ /* 0x000fe200078ec0ff */
[----:B------:R-:W1:Y:S01]  /*00d0*/  LDC.64 R2, c[0x0][0x218] ;  /* 0x00008600ff027b82 */ /* 0x000e620000000a00 */
[----:B------:R-:W-:Y:S01]  /*00e0*/  ISETP.GE.AND P5, PT, R23, 0x100, PT ;  /* 0x000001001700780c */ /* 0x000fe20003fa6270 */
[----:B------:R-:W-:-:S02]  /*00f0*/  IMAD.SHL.U32 R7, R4, 0x20, RZ ;  /* 0x0000002004077824 */ /* 0x000fc400078e00ff */
[----:B------:R-:W-:-:S04]  /*0100*/  IMAD.IADD R0, R23, 0x1, -R0 ;  /* 0x0000000117007824 */ /* 0x000fc800078e0a00 */
[----:B------:R-:W-:-:S05]  /*0110*/  IMAD.SHL.U32 R0, R0, 0x2, RZ ;  /* 0x0000000200007824 */ /* 0x000fca00078e00ff */
[----:B------:R-:W-:Y:S02]  /*0120*/  SHF.R.S32.HI R4, RZ, 0x1f, R0 ;  /* 0x0000001fff047819 */ /* 0x000fe40000011400 */
[----:B------:R-:W-:-:S04]  /*0130*/  IADD3 R5, P0, R0, R7, RZ ;  /* 0x0000000700057210 */ /* 0x000fc80007f1e0ff */
[----:B------:R-:W-:Y:S01]  /*0140*/  LEA.HI.X.SX32 R6, R7, R4, 0x1, P0 ;  /* 0x0000000407067211 */ /* 0x000fe200000f0eff */
[----:B------:R-:W-:Y:S01]  /*0150*/  IMAD.IADD R7, R0, 0x1, R7 ;  /* 0x0000000100077824 */ /* 0x000fe200078e0207 */
[----:B------:R-:W-:-:S04]  /*0160*/  LEA R4, P0, R5, UR4, 0x2 ;  /* 0x0000000405047c11 */ /* 0x000fc8000f8010ff */
[----:B------:R-:W-:Y:S01]  /*0170*/  LEA.HI.X R5, R5, UR5, R6, 0x2, P0 ;  /* 0x0000000505057c11 */ /* 0x000fe200080f1406 */
[----:B------:R-:W-:Y:S01]  /*0180*/  IMAD.MOV.U32 R6, RZ, RZ, RZ ;  /* 0x000000ffff067224 */ /* 0x000fe200078e00ff */
[----:B------:R-:W-:Y:S01]  /*0190*/  ULDC.64 UR4, c[0x0][0x208] ;  /* 0x0000820000047ab9 */ /* 0x000fe20000000a00 */
[----:B------:R-:W-:-:S04]  /*01a0*/  IMAD.MOV.U32 R0, RZ, RZ, RZ ;  /* 0x000000ffff007224 */ /* 0x000fc800078e00ff */
[----:B------:R-:W2:Y:S01]  /*01b0*/  @!P5 LDG.E.EL R6, desc[UR4][R4.64+0x4] ;  /* 0x000004040406d981 */ /* 0x000ea2000c2e1900 */
[----:B-1----:R-:W-:-:S05]  /*01c0*/  IMAD.WIDE R2, R7, 0x4, R2 ;  /* 0x0000000407027825 */ /* 0x002fca00078e0202 */
[----:B------:R-:W3:Y:S01]  /*01d0*/  @!P5 LDG.E.EL R0, desc[UR4][R2.64] ;  /* 0x000000040200d981 */ /* 0x000ee2000c2e1900 */
[----:B------:R-:W-:-:S04]  /*01e0*/  IMAD.MOV.U32 R7, RZ, RZ, 0x40000000 ;  /* 0x40000000ff077424 */ /* 0x000fc800078e00ff */
[----:B--2---:R-:W-:-:S05]  /*01f0*/  FFMA R6, R6, R7, 1.5 ;  /* 0x3fc0000006067423 */ /* 0x004fca0000000007 */
[----:B------:R-:W-:Y:S01]  /*0200*/  FSETP.GTU.AND P0, PT, R6, RZ, PT ;  /* 0x000000ff0600720b */ /* 0x000fe20003f0c000 */
[----:B---3--:R-:W-:-:S03]  /*0210*/  FFMA R0, R0, R7, 1.5 ;  /* 0x3fc0000000007423 */ /* 0x008fc60000000007 */
[----:B------:R-:W-:Y:S02]  /*0220*/  FSEL R22, R6, RZ, P0 ;  /* 0x000000ff06167208 */ /* 0x000fe40000000000 */
[----:B------:R-:W-:Y:S02]  /*0230*/  FSETP.GTU.AND P0, PT, R0, RZ, PT ;  /* 0x000000ff0000720b */ /* 0x000fe40003f0c000 */
[----:B------:R-:W-:Y:S02]  /*0240*/  FSETP.GEU.AND P2, PT, R22, 3, PT ;  /* 0x404000001600780b */ /* 0x000fe40003f4e000 */
[----:B------:R-:W-:Y:S02]  /*0250*/  FSEL R9, R0, RZ, P0 ;  /* 0x000000ff00097208 */ /* 0x000fe40000000000 */
[----:B------:R-:W-:Y:S02]  /*0260*/  FSETP.NAN.AND P0, PT, R22, R22, PT ;  /* 0x000000161600720b */ /* 0x000fe40003f08000 */
[----:B------:R-:W-:-:S07]  /*0270*/  FSETP.GEU.AND P1, PT, R9, 3, PT ;  /* 0x404000000900780b */ /* 0x000fce0003f2e000 */
[----:B------:R-:W-:Y:S02]  /*0280*/  @P2 FSEL R22, R22, 3, P0 ;  /* 0x4040000016162808 */ /* 0x000fe40000000000 */
[C---:B------:R-:W-:Y:S02]  /*0290*/  FSETP.NAN.AND P0, PT, R9.reuse, R9, PT ;  /* 0x000000090900720b */ /* 0x040fe40003f08000 */
[----:B------:R-:W1:Y:S02]  /*02a0*/  FRND.FTZ.FLOOR R18, R22 ;  /* 0x0000001600127307 */ /* 0x000e640000215000 */
[----:B------:R-:W-:Y:S02]  /*02b0*/  @P1 FSEL R9, R9, 3, P0 ;  /* 0x4040000009091808 */ /* 0x000fe40000000000 */
[----:B------:R-:W-:-:S04]  /*02c0*/  ISETP.GT.AND P1, PT, R23, 0xff, PT ;  /* 0x000000ff1700780c */ /* 0x000fc80003f24270 */
[----:B------:R-:W2:Y:S01]  /*02d0*/  FRND.FTZ.FLOOR R0, R9 ;  /* 0x0000000900007307 */ /* 0x000ea20000215000 */
[----:B-1----:R-:W-:-:S07]  /*02e0*/  FSETP.GEU.AND P2, PT, R18, 4, PT ;  /* 0x408000001200780b */ /* 0x002fce0003f4e000 */
[----:B------:R-:W1:Y:S01]  /*02f0*/  F2I.FTZ.S64.FLOOR R2, R22 ;  /* 0x0000001600027311 */ /* 0x000e620000215900 */
[----:B------:R-:W-:-:S04]  /*0300*/  FSETP.GE.AND P2, PT, R18, RZ, !P2 ;  /* 0x000000ff1200720b */ /* 0x000fc80005746000 */
[----:B--2---:R-:W-:-:S04]  /*0310*/  FSETP.LT.AND P0, PT, R0, 4, P2 ;  /* 0x408000000000780b */ /* 0x004fc80001701000 */
[----:B------:R-:W-:-:S04]  /*0320*/  FSETP.GE.AND P0, PT, R0, RZ, P0 ;  /* 0x000000ff0000720b */ /* 0x000fc80000706000 */
[----:B-1----:R-:W-:Y:S02]  /*0330*/  SEL R17, R3, RZ, P0 ;  /* 0x000000ff03117207 */ /* 0x002fe40000000000 */
[----:B------:R-:W-:Y:S02]  /*0340*/  SEL R5, R2, RZ, P0 ;  /* 0x000000ff02057207 */ /* 0x000fe40000000000 */
[----:B------:R-:W-:-:S04]  /*0350*/  SHF.R.U32.HI R24, RZ, 0x1d, R17 ;  /* 0x0000001dff187819 */ /* 0x000fc80000011611 */
[----:B------:R-:W-:-:S04]  /*0360*/  LOP3.LUT R24, R24, 0x4, RZ, 0xc0, !PT ;  /* 0x0000000418187812 */ /* 0x000fc800078ec0ff */
[----:B------:R-:W-:-:S05]  /*0370*/  IADD3 R24, P3, R24, R5, RZ ;  /* 0x0000000518187210 */ /* 0x000fca0007f7e0ff */
[----:B------:R-:W-:Y:S01]  /*0380*/  IMAD.X R17, RZ, RZ, R17, P3 ;  /* 0x000000ffff117224 */ /* 0x000fe200018e0611 */
[----:B------:R-:W-:-:S04]  /*0390*/  ISETP.LT.U32.AND P3, PT, R24, 0x4, PT ;  /* 0x000000041800780c */ /* 0x000fc80003f61070 */
[----:B------:R-:W-:-:S13]  /*03a0*/  ISETP.LT.U32.OR.EX P3, PT, R17, RZ, P1, P3 ;  /* 0x000000ff1100720c */ /* 0x000fda0000f61530 */
[----:B------:R-:W-:Y:S05]  /*03b0*/  @P3 BRA `(.L_x_0) ;  /* 0x0000000000403947 */ /* 0x000fea0003800000 */
[----:B------:R-:W-:Y:S01]  /*03c0*/  MOV R14, 0x0 ;  /* 0x00000000000e7802 */ /* 0x000fe20000000f00 */
[----:B------:R-:W-:Y:S01]  /*03d0*/  ULDC.64 UR6, c[0x4][0xc0] ;  /* 0x0100300000067ab9 */ /* 0x000fe20000000a00 */
[----:B------:R-:W-:Y:S01]  /*03e0*/  ULDC.64 UR8, c[0x4][0xb0] ;  /* 0x01002c0000087ab9 */ /* 0x000fe20000000a00 */
[----:B------:R-:W-:-:S07]  /*03f0*/  IMAD.U32 R4, RZ, RZ, UR6 ;  /* 0x00000006ff047e24 */ /* 0x000fce000f8e00ff */
[----:B------:R-:W-:Y:S01]  /*0400*/  LEPC R20, `(.L_x_0) ;  /* 0x00000000b014794e */ /* 0x000fe20000000000 */
[----:B------:R-:W-:Y:S01]  /*0410*/  IMAD.U32 R5, RZ, RZ, UR7 ;  /* 0x00000007ff057e24 */ /* 0x000fe2000f8e00ff */
[----:B------:R-:W1:Y:S01]  /*0420*/  LDC.64 R14, c[0x4][R14] ;  /* 0x010000000e0e7b82 */ /* 0x000e620000000a00 */
[----:B------:R-:W-:Y:S01]  /*0430*/  ULDC.64 UR6, c[0x4][0xb8] ;  /* 0x01002e0000067ab9 */ /* 0x000fe20000000a00 */
[----:B------:R-:W-:Y:S02]  /*0440*/  IMAD.U32 R10, RZ, RZ, UR8 ;  /* 0x00000008ff0a7e24 */ /* 0x000fe4000f8e00ff */
[----:B------:R-:W-:Y:S02]  /*0450*/  IMAD.U32 R6, RZ, RZ, UR6 ;  /* 0x00000006ff067e24 */ /* 0x000fe4000f8e00ff */
[----:B------:R-:W-:Y:S02]  /*0460*/  IMAD.U32 R7, RZ, RZ, UR7 ;  /* 0x00000007ff077e24 */ /* 0x000fe4000f8e00ff */
[----:B------:R-:W-:-:S02]  /*0470*/  IMAD.U32 R11, RZ, RZ, UR9 ;  /* 0x00000009ff0b7e24 */ /* 0x000fc4000f8e00ff */
[----:B------:R-:W-:Y:S02]  /*0480*/  IMAD.MOV.U32 R8, RZ, RZ, 0x51 ;  /* 0x00000051ff087424 */ /* 0x000fe400078e00ff */
[----:B------:R-:W-:Y:S02]  /*0490*/  IMAD.MOV.U32 R12, RZ, RZ, 0x1 ;  /* 0x00000001ff0c7424 */ /* 0x000fe400078e00ff */
[----:B------:R-:W-:-:S07]  /*04a0*/  IMAD.MOV.U32 R13, RZ, RZ, RZ ;  /* 0x000000ffff0d7224 */ /* 0x000fce00078e00ff */
[----:B01----:R-:W-:Y:S05]  /*04b0*/  CALL.ABS.NOINC R14 ;  /* 0x000000000e007343 */ /* 0x003fea0003c00000 */
.L_x_0:
[----:B------:R-:W1:Y:S01]  /*04c0*/  F2I.FTZ.S64.FLOOR R4, R9 ;  /* 0x0000000900047311 */ /* 0x000e620000215900 */
[----:B------:R-:W-:Y:S05]  /*04d0*/  WARPSYNC.ALL ;  /* 0x0000000000007948 */ /* 0x000fea0003800000 */
[----:B------:R-:W-:Y:S01]  /*04e0*/  BAR.SYNC.DEFER_BLOCKING 0x0 ;  /* 0x0000000000007b1d */ /* 0x000fe20000010000 */
        /* <DEDUP_REMOVED lines=25> */
.L_x_1:
[----:B------:R-:W1:Y:S01]  /*0680*/  LDC.64 R14, c[0x0][0x220] ;  /* 0x00008800ff0e7b82 */ /* 0x000e620000000a00 */
[----:B------:R-:W-:-:S05]  /*0690*/  SHF.R.S32.HI R27, RZ, 0x4, R16 ;  /* 0x00000004ff1b7819 */ /* 0x000fca0000011410 */
[----:B------:R-:W-:Y:S01]  /*06a0*/  IMAD.SHL.U32 R27, R27, 0x10, RZ ;  /* 0x000000101b1b7824 */ /* 0x000fe200078e00ff */
[----:B------:R-:W-:Y:S05]  /*06b0*/  WARPSYNC.ALL ;  /* 0x0000000000007948 */ /* 0x000fea0003800000 */
[----:B------:R-:W-:Y:S01]  /*06c0*/  BAR.SYNC.DEFER_BLOCKING 0x0 ;  /* 0x0000000000007b1d */ /* 0x000fe20000010000 */
[----:B-1----:R-:W-:-:S04]  /*06d0*/  LEA R5, P3, R19, R14, 0x2 ;  /* 0x0000000e13057211 */ /* 0x002fc800078610ff */
[----:B------:R-:W-:Y:S02]  /*06e0*/  LEA.HI.X R6, R19, R15, R26, 0x2, P3 ;  /* 0x0000000f13067211 */ /* 0x000fe400018f141a */
[----:B------:R-:W-:-:S04]  /*06f0*/  LEA R4, P3, R24, R5, 0x4 ;  /* 0x0000000518047211 */ /* 0x000fc800078620ff */
[----:B------:R-:W-:Y:S01]  /*0700*/  LEA.HI.X R5, R24, R6, R17, 0x4, P3 ;  /* 0x0000000618057211 */ /* 0x000fe200018f2411 */
[----:B------:R-:W-:Y:S02]  /*0710*/  IMAD.MOV.U32 R24, RZ, RZ, RZ ;  /* 0x000000ffff187224 */ /* 0x000fe400078e00ff */
[----:B------:R-:W-:-:S05]  /*0720*/  IMAD.WIDE R4, R27, 0x4, R4 ;  /* 0x000000041b047825 */ /* 0x000fca00078e0204 */
[----:B------:R1:W5:Y:S01]  /*0730*/  @!P5 LDG.E.EL R24, desc[UR4][R4.64] ;  /* 0x000000040418d981 */ /* 0x000362000c2e1900 */
[----:B------:R-:W-:-:S05]  /*0740*/  FADD R26, R0, 1 ;  /* 0x3f800000001a7421 */ /* 0x000fca0000000000 */
[----:B------:R-:W-:-:S04]  /*0750*/  FSETP.LT.AND P2, PT, R26, 4, P2 ;  /* 0x408000001a00780b */ /* 0x000fc80001741000 */
[----:B------:R-:W-:-:S04]  /*0760*/  FSETP.GE.AND P2, PT, R26, RZ, P2 ;  /* 0x000000ff1a00720b */ /* 0x000fc80001746000 */
[----:B------:R-:W-:Y:S02]  /*0770*/  SEL R19, R3, RZ, P2 ;  /* 0x000000ff03137207 */ /* 0x000fe40001000000 */
[----:B------:R-:W-:Y:S02]  /*0780*/  SEL R3, R2, RZ, P2 ;  /* 0x000000ff02037207 */ /* 0x000fe40001000000 */
[----:B------:R-:W-:-:S04]  /*0790*/  SHF.R.U32.HI R30, RZ, 0x1d, R19 ;  /* 0x0000001dff1e7819 */ /* 0x000fc80000011613 */
[----:B------:R-:W-:-:S04]  /*07a0*/  LOP3.LUT R30, R30, 0x4, RZ, 0xc0, !PT ;  /* 0x000000041e1e7812 */ /* 0x000fc800078ec0ff */
[----:B------:R-:W-:-:S05]  /*07b0*/  IADD3 R30, P3, R30, R3, RZ ;  /* 0x000000031e1e7210 */ /* 0x000fca0007f7e0ff */
[----:B------:R-:W-:Y:S01]  /*07c0*/  IMAD.X R19, RZ, RZ, R19, P3 ;  /* 0x000000ffff137224 */ /* 0x000fe200018e0613 */
[----:B------:R-:W-:-:S04]  /*07d0*/  ISETP.LT.U32.AND P3, PT, R30, 0x4, PT ;  /* 0x000000041e00780c */ /* 0x000fc80003f61070 */
[----:B------:R-:W-:-:S13]  /*07e0*/  ISETP.LT.U32.OR.EX P3, PT, R19, RZ, P1, P3 ;  /* 0x000000ff1300720c */ /* 0x000fda0000f61530 */
[----:B-1----:R-:W-:Y:S05]  /*07f0*/  @P3 BRA `(.L_x_2) ;  /* 0x0000000000403947 */ /* 0x002fea0003800000 */
        /* <DEDUP_REMOVED lines=15> */
[----:B01---5:R-:W-:Y:S05]  /*08f0*/  CALL.ABS.NOINC R2 ;  /* 0x0000000002007343 */ /* 0x023fea0003c00000 */
.L_x_2:
[----:B------:R-:W1:Y:S01]  /*0900*/  F2I.S64.TRUNC R16, R26 ;  /* 0x0000001a00107311 */ /* 0x000e62000020d900 */
        /* <DEDUP_REMOVED lines=27> */
.L_x_3:
[----:B------:R-:W-:Y:S05]  /*0ac0*/  WARPSYNC.ALL ;  /* 0x0000000000007948 */ /* 0x000fea0003800000 */
[----:B------:R-:W-:Y:S01]  /*0ad0*/  BAR.SYNC.DEFER_BLOCKING 0x0 ;  /* 0x0000000000007b1d */ /* 0x000fe20000010000 */
[C---:B------:R-:W-:Y:S02]  /*0ae0*/  LEA R3, P3, R25.reuse, R14, 0x2 ;  /* 0x0000000e19037211 */ /* 0x040fe400078610ff */
[----:B------:R-:W-:Y:S02]  /*0af0*/  SHF.R.S32.HI R2, RZ, 0x1f, R27 ;  /* 0x0000001fff027819 */ /* 0x000fe4000001141b */
[----:B------:R-:W-:Y:S01]  /*0b00*/  LEA.HI.X R4, R25, R15, R28, 0x2, P3 ;  /* 0x0000000f19047211 */ /* 0x000fe200018f141c */
[C---:B------:R-:W-:Y:S01]  /*0b10*/  IMAD.SHL.U32 R28, R27.reuse, 0x4, RZ ;  /* 0x000000041b1c7824 */ /* 0x040fe200078e00ff */
[----:B------:R-:W-:Y:S01]  /*0b20*/  LEA R3, P3, R30, R3, 0x4 ;  /* 0x000000031e037211 */ /* 0x000fe200078620ff */
[----:B------:R-:W-:Y:S01]  /*0b30*/  IMAD.MOV.U32 R25, RZ, RZ, RZ ;  /* 0x000000ffff197224 */ /* 0x000fe200078e00ff */
[----:B------:R-:W-:-:S02]  /*0b40*/  SHF.L.U64.HI R27, R27, 0x2, R2 ;  /* 0x000000021b1b7819 */ /* 0x000fc40000010202 */
[----:B------:R-:W-:Y:S02]  /*0b50*/  LEA.HI.X R30, R30, R4, R19, 0x4, P3 ;  /* 0x000000041e1e7211 */ /* 0x000fe400018f2413 */
[----:B------:R-:W-:-:S05]  /*0b60*/  IADD3 R2, P3, R28, R3, RZ ;  /* 0x000000031c027210 */ /* 0x000fca0007f7e0ff */
[----:B------:R-:W-:-:S05]  /*0b70*/  IMAD.X R3, R27, 0x1, R30, P3 ;  /* 0x000000011b037824 */ /* 0x000fca00018e061e */
[----:B------:R1:W5:Y:S01]  /*0b80*/  @!P5 LDG.E.EL R25, desc[UR4][R2.64] ;  /* 0x000000040219d981 */ /* 0x000362000c2e1900 */
[----:B------:R-:W-:-:S04]  /*0b90*/  FADD R29, R18, 1 ;  /* 0x3f800000121d7421 */ /* 0x000fc80000000000 */
[----:B------:R-:W2:Y:S01]  /*0ba0*/  F2I.S64.TRUNC R18, R29 ;  /* 0x0000001d00127311 */ /* 0x000ea2000020d900 */
[----:B------:R-:W-:-:S04]  /*0bb0*/  FSETP.GEU.AND P3, PT, R29, 4, PT ;  /* 0x408000001d00780b */ /* 0x000fc80003f6e000 */
[----:B------:R-:W-:-:S04]  /*0bc0*/  FSETP.GE.AND P3, PT, R29, RZ, !P3 ;  /* 0x000000ff1d00720b */ /* 0x000fc80005f66000 */
[----:B------:R-:W-:-:S04]  /*0bd0*/  FSETP.LT.AND P4, PT, R0, 4, P3 ;  /* 0x408000000000780b */ /* 0x000fc80001f81000 */
[----:B------:R-:W-:-:S04]  /*0be0*/  FSETP.GE.AND P4, PT, R0, RZ, P4 ;  /* 0x000000ff0000720b */ /* 0x000fc80002786000 */
[----:B--2---:R-:W-:Y:S02]  /*0bf0*/  SEL R30, R19, RZ, P4 ;  /* 0x000000ff131e7207 */ /* 0x004fe40002000000 */
        /* <DEDUP_REMOVED lines=24> */
.L_x_4:
        /* <DEDUP_REMOVED lines=28> */
.L_x_5:
[----:B------:R-:W-:Y:S01]  /*0f40*/  SEL R2, R19, RZ, P4 ;  /* 0x000000ff13027207 */ /* 0x000fe20002000000 */
[----:B------:R-:W-:Y:S05]  /*0f50*/  WARPSYNC.ALL ;  /* 0x0000000000007948 */ /* 0x000fea0003800000 */
[----:B------:R-:W-:Y:S01]  /*0f60*/  BAR.SYNC.DEFER_BLOCKING 0x0 ;  /* 0x0000000000007b1d */ /* 0x000fe20000010000 */
[----:B------:R-:W-:Y:S02]  /*0f70*/  SEL R5, R18, RZ, P4 ;  /* 0x000000ff12057207 */ /* 0x000fe40002000000 */
[----:B------:R-:W-:Y:S02]  /*0f80*/  SHF.R.U32.HI R2, RZ, 0x1d, R2 ;  /* 0x0000001dff027819 */ /* 0x000fe40000011602 */
[----:B------:R-:W-:-:S02]  /*0f90*/  LEA R3, P6, R31, R14, 0x2 ;  /* 0x0000000e1f037211 */ /* 0x000fc400078c10ff */
[----:B------:R-:W-:Y:S02]  /*0fa0*/  LOP3.LUT R2, R2, 0x4, RZ, 0xc0, !PT ;  /* 0x0000000402027812 */ /* 0x000fe400078ec0ff */
[----:B------:R-:W-:-:S03]  /*0fb0*/  LEA.HI.X R31, R31, R15, R32, 0x2, P6 ;  /* 0x0000000f1f1f7211 */ /* 0x000fc600030f1420 */
[----:B------:R-:W-:-:S05]  /*0fc0*/  IMAD.IADD R2, R2, 0x1, R5 ;  /* 0x0000000102027824 */ /* 0x000fca00078e0205 */
[----:B------:R-:W-:-:S04]  /*0fd0*/  LEA R3, P6, R2, R3, 0x4 ;  /* 0x0000000302037211 */ /* 0x000fc800078c20ff */
[----:B------:R-:W-:Y:S02]  /*0fe0*/  LEA.HI.X R30, R2, R31, R30, 0x4, P6 ;  /* 0x0000001f021e7211 */ /* 0x000fe400030f241e */
[----:B------:R-:W-:-:S05]  /*0ff0*/  IADD3 R2, P6, R3, R28, RZ ;  /* 0x0000001c03027210 */ /* 0x000fca0007fde0ff */
[----:B------:R-:W-:Y:S02]  /*1000*/  IMAD.X R3, R30, 0x1, R27, P6 ;  /* 0x000000011e037824 */ /* 0x000fe400030e061b */
[----:B------:R-:W-:-:S06]  /*1010*/  IMAD.MOV.U32 R30, RZ, RZ, RZ ;  /* 0x000000ffff1e7224 */ /* 0x000fcc00078e00ff */
[----:B------:R1:W5:Y:S01]  /*1020*/  @!P5 LDG.E.EL R30, desc[UR4][R2.64] ;  /* 0x00000004021ed981 */ /* 0x000362000c2e1900 */
        /* <DEDUP_REMOVED lines=27> */
.L_x_6:
[----:B------:R-:W-:Y:S01]  /*11e0*/  SEL R3, R17, RZ, P3 ;  /* 0x000000ff11037207 */ /* 0x000fe20001800000 */
[----:B------:R-:W-:Y:S05]  /*11f0*/  WARPSYNC.ALL ;  /* 0x0000000000007948 */ /* 0x000fea0003800000 */
[----:B------:R-:W-:Y:S01]  /*1200*/  BAR.SYNC.DEFER_BLOCKING 0x0 ;  /* 0x0000000000007b1d */ /* 0x000fe20000010000 */
        /* <DEDUP_REMOVED lines=24> */
.L_x_7:
[----:B------:R-:W-:Y:S05]  /*1390*/  WARPSYNC.ALL ;  /* 0x0000000000007948 */ /* 0x000fea0003800000 */
[----:B------:R-:W-:Y:S01]  /*13a0*/  BAR.SYNC.DEFER_BLOCKING 0x0 ;  /* 0x0000000000007b1d */ /* 0x000fe20000010000 */
[----:B------:R-:W-:Y:S01]  /*13b0*/  LEA R14, P1, R17, R14, 0x2 ;  /* 0x0000000e110e7211 */ /* 0x000fe200078210ff */
[----:B------:R-:W-:-:S03]  /*13c0*/  IMAD.MOV.U32 R6, RZ, RZ, RZ ;  /* 0x000000ffff067224 */ /* 0x000fc600078e00ff */
[----:B------:R-:W-:Y:S01]  /*13d0*/  LEA.HI.X R15, R17, R15, R16, 0x2, P1 ;  /* 0x0000000f110f7211 */ /* 0x000fe200008f1410 */
[----:B------:R-:W1:Y:S01]  /*13e0*/  FRND.FTZ.FLOOR R7, R22 ;  /* 0x0000001600077307 */ /* 0x000e620000215000 */
[----:B------:R-:W-:Y:S01]  /*13f0*/  LEA R5, P1, R19, R14, 0x4 ;  /* 0x0000000e13057211 */ /* 0x000fe200078220ff */
[----:B------:R-:W-:Y:S01]  /*1400*/  FADD R8, R9, -R0 ;  /* 0x8000000009087221 */ /* 0x000fe20000000000 */
[----:B------:R-:W-:Y:S01]  /*1410*/  FADD R29, -R22, R29 ;  /* 0x0000001d161d7221 */ /* 0x000fe20000000100 */
[----:B------:R-:W2:Y:S01]  /*1420*/  LDC.64 R2, c[0x0][0x210] ;  /* 0x00008400ff027b82 */ /* 0x000ea20000000a00 */
[----:B------:R-:W-:Y:S02]  /*1430*/  LEA.HI.X R18, R19, R15, R18, 0x4, P1 ;  /* 0x0000000f13127211 */ /* 0x000fe400008f2412 */
[----:B------:R-:W-:-:S05]  /*1440*/  IADD3 R4, P1, R5, R28, RZ ;  /* 0x0000001c05047210 */ /* 0x000fca0007f3e0ff */
[----:B------:R-:W-:-:S05]  /*1450*/  IMAD.X R5, R18, 0x1, R27, P1 ;  /* 0x0000000112057824 */ /* 0x000fca00008e061b */
[----:B------:R3:W4:Y:S01]  /*1460*/  @!P5 LDG.E.EL R6, desc[UR4][R4.64] ;  /* 0x000000040406d981 */ /* 0x000722000c2e1900 */
[----:B------:R-:W-:Y:S01]  /*1470*/  FADD R26, -R9, R26 ;  /* 0x0000001a091a7221 */ /* 0x000fe20000000100 */
[-C--:B------:R-:W-:Y:S01]  /*1480*/  FMUL R0, R8, R29.reuse ;  /* 0x0000001d08007220 */ /* 0x080fe20000400000 */
[----:B-1----:R-:W-:Y:S02]  /*1490*/  FADD R7, R22, -R7 ;  /* 0x8000000716077221 */ /* 0x002fe40000000000 */
[----:B------:R-:W-:Y:S02]  /*14a0*/  FMUL R29, R26, R29 ;  /* 0x0000001d1a1d7220 */ /* 0x000fe40000400000 */
[----:B------:R-:W-:Y:S01]  /*14b0*/  FSEL R10, R0, RZ, P2 ;  /* 0x000000ff000a7208 */ /* 0x000fe20001000000 */
[-C--:B------:R-:W-:Y:S02]  /*14c0*/  FMUL R0, R26, R7.reuse ;  /* 0x000000071a007220 */ /* 0x080fe40000400000 */
[----:B------:R-:W-:Y:S01]  /*14d0*/  FSEL R12, R29, RZ, P0 ;  /* 0x000000ff1d0c7208 */ /* 0x000fe20000000000 */
[----:B---3--:R-:W-:Y:S01]  /*14e0*/  FMUL R4, R8, R7 ;  /* 0x0000000708047220 */ /* 0x008fe20000400000 */
[----:B-----5:R-:W-:Y:S01]  /*14f0*/  FMUL R25, R10, R25 ;  /* 0x000000190a197220 */ /* 0x020fe20000400000 */
[----:B------:R-:W-:Y:S01]  /*1500*/  FSEL R0, R0, RZ, P4 ;  /* 0x000000ff00007208 */ /* 0x000fe20002000000 */
[----:B--2---:R-:W-:-:S04]  /*1510*/  IMAD.WIDE R2, R23, 0x4, R2 ;  /* 0x0000000417027825 */ /* 0x004fc800078e0202 */
[----:B------:R-:W-:Y:S01]  /*1520*/  FFMA R25, R12, R24, R25 ;  /* 0x000000180c197223 */ /* 0x000fe20000000019 */
[----:B------:R-:W-:-:S03]  /*1530*/  FSEL R5, R4, RZ, P3 ;  /* 0x000000ff04057208 */ /* 0x000fc60001800000 */
[----:B------:R-:W-:-:S04]  /*1540*/  FFMA R0, R0, R30, R25 ;  /* 0x0000001e00007223 */ /* 0x000fc80000000019 */
[----:B----4-:R-:W-:Y:S01]  /*1550*/  FFMA R5, R5, R6, R0 ;  /* 0x0000000605057223 */ /* 0x010fe20000000000 */
[----:B------:R-:W-:Y:S06]  /*1560*/  @P5 EXIT ;  /* 0x000000000000594d */ /* 0x000fec0003800000 */
[----:B------:R-:W-:Y:S01]  /*1570*/  STG.E desc[UR4][R2.64], R5 ;  /* 0x0000000502007986 */ /* 0x000fe2000c101904 */
[----:B------:R-:W-:Y:S05]  /*1580*/  EXIT ;  /* 0x000000000000794d */ /* 0x000fea0003800000 */
.L_x_8:
[----:B------:R-:W-:-:S00]  /*1590*/  BRA `(.L_x_8) ;  /* 0xfffffffc00fc7947 */ /* 0x000fc0000383ffff */
[----:B------:R-:W-:-:S00]  /*15a0*/  NOP ;  /* 0x0000000000007918 */ /* 0x000fc00000000000 */
        /* <DEDUP_REMOVED lines=13> */
.L_x_9:


//--------------------- .nv.global.init           --------------------------
	.section	.nv.global.init,"aw",@progbits
.nv.global.init:
	.type		assertFunc_7,@object
	.size		assertFunc_7,(assertFunc_3 - assertFunc_7)
assertFunc_7:
        /*0000*/ 	.byte	0x75, 0x6e, 0x6b, 0x6e, 0x6f, 0x77, 0x6e, 0x00
	.type		assertFunc_3,@object
	.size		assertFunc_3,(assertFunc_1 - assertFunc_3)
assertFunc_3:
        /*0008*/ 	.byte	0x75, 0x6e, 0x6b, 0x6e, 0x6f, 0x77, 0x6e, 0x00
	.type		assertFunc_1,@object
	.size		assertFunc_1,(assertFunc_5 - assertFunc_1)
assertFunc_1:
        /*0010*/ 	.byte	0x75, 0x6e, 0x6b, 0x6e, 0x6f, 0x77, 0x6e, 0x00
	.type		assertFunc_5,@object
	.size		assertFunc_5,(assertFunc_6 - assertFunc_5)
assertFunc_5:
        /*0018*/ 	.byte	0x75, 0x6e, 0x6b, 0x6e, 0x6f, 0x77, 0x6e, 0x00
	.type		assertFunc_6,@object
	.size		assertFunc_6,(assertFunc_2 - assertFunc_6)
assertFunc_6:
        /*0020*/ 	.byte	0x75, 0x6e, 0x6b, 0x6e, 0x6f, 0x77, 0x6e, 0x00
	.type		assertFunc_2,@object
	.size		assertFunc_2,(assertFunc_4 - assertFunc_2)
assertFunc_2:
        /*0028*/ 	.byte	0x75, 0x6e, 0x6b, 0x6e, 0x6f, 0x77, 0x6e, 0x00
	.type		assertFunc_4,@object
	.size		assertFunc_4,(assertFunc_0 - assertFunc_4)
assertFunc_4:
        /*0030*/ 	.byte	0x75, 0x6e, 0x6b, 0x6e, 0x6f, 0x77, 0x6e, 0x00
	.type		assertFunc_0,@object
	.size		assertFunc_0,(_$_str - assertFunc_0)
assertFunc_0:
        /*0038*/ 	.byte	0x75, 0x6e, 0x6b, 0x6e, 0x6f, 0x77, 0x6e, 0x00
	.type		_$_str,@object
	.size		_$_str,(assertMessage_5 - _$_str)
_$_str:
        /*0040*/ 	.byte	0x5f, 0x5f, 0x43, 0x55, 0x44, 0x41, 0x5f, 0x46, 0x54, 0x5a, 0x00
	.type		assertMessage_5,@object
	.size		assertMessage_5,(assertMessage_1 - assertMessage_5)
assertMessage_5:
        /*004b*/ 	.byte	0x69, 0x6e, 0x64, 0x65, 0x78, 0x20, 0x6f, 0x75, 0x74, 0x20, 0x6f, 0x66, 0x20, 0x62, 0x6f, 0x75
        /*005b*/ 	.byte	0x6e, 0x64, 0x73, 0x3a, 0x20, 0x30, 0x20, 0x3c, 0x3d, 0x20, 0x74, 0x6d, 0x70, 0x38, 0x32, 0x20
        /*006b*/ 	.byte	0x3c, 0x20, 0x34, 0x00
	.type		assertMessage_1,@object
	.size		assertMessage_1,(assertMessage_7 - assertMessage_1)
assertMessage_1:
        /*006f*/ 	.byte	0x69, 0x6e, 0x64, 0x65, 0x78, 0x20, 0x6f, 0x75, 0x74, 0x20, 0x6f, 0x66, 0x20, 0x62, 0x6f, 0x75
        /*007f*/ 	.byte	0x6e, 0x64, 0x73, 0x3a, 0x20, 0x30, 0x20, 0x3c, 0x3d, 0x20, 0x74, 0x6d, 0x70, 0x35, 0x38, 0x20
        /*008f*/ 	.byte	0x3c, 0x20, 0x34, 0x00
	.type		assertMessage_7,@object
	.size		assertMessage_7,(assertMessage_3 - assertMessage_7)
assertMessage_7:
        /*0093*/ 	.byte	0x69, 0x6e, 0x64, 0x65, 0x78, 0x20, 0x6f, 0x75, 0x74, 0x20, 0x6f, 0x66, 0x20, 0x62, 0x6f, 0x75
        /*00a3*/ 	.byte	0x6e, 0x64, 0x73, 0x3a, 0x20, 0x30, 0x20, 0x3c, 0x3d, 0x20, 0x74, 0x6d, 0x70, 0x39, 0x35, 0x20
        /*00b3*/ 	.byte	0x3c, 0x20, 0x34, 0x00
	.type		assertMessage_3,@object
	.size		assertMessage_3,(assertMessage_4 - assertMessage_3)
assertMessage_3:
        /*00b7*/ 	.byte	0x69, 0x6e, 0x64, 0x65, 0x78, 0x20, 0x6f, 0x75, 0x74, 0x20, 0x6f, 0x66, 0x20, 0x62, 0x6f, 0x75
        /*00c7*/ 	.byte	0x6e, 0x64, 0x73, 0x3a, 0x20, 0x30, 0x20, 0x3c, 0x3d, 0x20, 0x74, 0x6d, 0x70, 0x37, 0x30, 0x20
        /*00d7*/ 	.byte	0x3c, 0x20, 0x34, 0x00
	.type		assertMessage_4,@object
	.size		assertMessage_4,(assertMessage_0 - assertMessage_4)
assertMessage_4:
        /*00db*/ 	.byte	0x69, 0x6e, 0x64, 0x65, 0x78, 0x20, 0x6f, 0x75, 0x74, 0x20, 0x6f, 0x66, 0x20, 0x62, 0x6f, 0x75
        /*00eb*/ 	.byte	0x6e, 0x64, 0x73, 0x3a, 0x20, 0x30, 0x20, 0x3c, 0x3d, 0x20, 0x74, 0x6d, 0x70, 0x37, 0x37, 0x20
        /*00fb*/ 	.byte	0x3c, 0x20, 0x34, 0x00
	.type		assertMessage_0,@object
	.size		assertMessage_0,(assertMessage_2 - assertMessage_0)
assertMessage_0:
        /*00ff*/ 	.byte	0x69, 0x6e, 0x64, 0x65, 0x78, 0x20, 0x6f, 0x75, 0x74, 0x20, 0x6f, 0x66, 0x20, 0x62, 0x6f, 0x75
        /*010f*/ 	.byte	0x6e, 0x64, 0x73, 0x3a, 0x20, 0x30, 0x20, 0x3c, 0x3d, 0x20, 0x74, 0x6d, 0x70, 0x35, 0x32, 0x20
        /*011f*/ 	.byte	0x3c, 0x20, 0x34, 0x00
	.type		assertMessage_2,@object
	.size		assertMessage_2,(assertMessage_6 - assertMessage_2)
assertMessage_2:
        /*0123*/ 	.byte	0x69, 0x6e, 0x64, 0x65, 0x78, 0x20, 0x6f, 0x75, 0x74, 0x20, 0x6f, 0x66, 0x20, 0x62, 0x6f, 0x75
        /*0133*/ 	.byte	0x6e, 0x64, 0x73, 0x3a, 0x20, 0x30, 0x20, 0x3c, 0x3d, 0x20, 0x74, 0x6d, 0x70, 0x36, 0x34, 0x20
        /*0143*/ 	.byte	0x3c, 0x20, 0x34, 0x00
	.type		assertMessage_6,@object
	.size		assertMessage_6,(assertFile_2 - assertMessage_6)
assertMessage_6:
        /*0147*/ 	.byte	0x69, 0x6e, 0x64, 0x65, 0x78, 0x20, 0x6f, 0x75, 0x74, 0x20, 0x6f, 0x66, 0x20, 0x62, 0x6f, 0x75
        /*0157*/ 	.byte	0x6e, 0x64, 0x73, 0x3a, 0x20, 0x30, 0x20, 0x3c, 0x3d, 0x20, 0x74, 0x6d, 0x70, 0x39, 0x30, 0x20
        /*0167*/ 	.byte	0x3c, 0x20, 0x34, 0x00
	.type		assertFile_2,@object
	.size		assertFile_2,(assertFile_6 - assertFile_2)
assertFile_2:
        /*016b*/ 	.byte	0x69, 0x6e, 0x64, 0x75, 0x63, 0x74, 0x6f, 0x72, 0x5f, 0x63, 0x61, 0x63, 0x68, 0x65, 0x2f, 0x72
        /*017b*/ 	.byte	0x37, 0x2f, 0x63, 0x72, 0x37, 0x33, 0x68, 0x35, 0x79, 0x64, 0x32, 0x69, 0x6e, 0x66, 0x61, 0x6c
        /*018b*/ 	.byte	0x68, 0x78, 0x67, 0x35, 0x77, 0x79, 0x67, 0x64, 0x6f, 0x6d, 0x66, 0x61, 0x6f, 0x61, 0x36, 0x6f
        /*019b*/ 	.byte	0x34, 0x65, 0x78, 0x6f, 0x7a, 0x72, 0x68, 0x61, 0x73, 0x73, 0x37, 0x6e, 0x75, 0x68, 0x63, 0x66
        /*01ab*/ 	.byte	0x35, 0x33, 0x68, 0x75, 0x69, 0x6b, 0x2e, 0x70, 0x79, 0x00
	.type		assertFile_6,@object
	.size		assertFile_6,(assertFile_4 - assertFile_6)
assertFile_6:
        /*01b5*/ 	.byte	0x69, 0x6e, 0x64, 0x75, 0x63, 0x74, 0x6f, 0x72, 0x5f, 0x63, 0x61, 0x63, 0x68, 0x65, 0x2f, 0x72
        /*01c5*/ 	.byte	0x37, 0x2f, 0x63, 0x72, 0x37, 0x33, 0x68, 0x35, 0x79, 0x64, 0x32, 0x69, 0x6e, 0x66, 0x61, 0x6c
        /*01d5*/ 	.byte	0x68, 0x78, 0x67, 0x35, 0x77, 0x79, 0x67, 0x64, 0x6f, 0x6d, 0x66, 0x61, 0x6f, 0x61, 0x36, 0x6f
        /*01e5*/ 	.byte	0x34, 0x65, 0x78, 0x6f, 0x7a, 0x72, 0x68, 0x61, 0x73, 0x73, 0x37, 0x6e, 0x75, 0x68, 0x63, 0x66
        /*01f5*/ 	.byte	0x35, 0x33, 0x68, 0x75, 0x69, 0x6b, 0x2e, 0x70, 0x79, 0x00
	.type		assertFile_4,@object
	.size		assertFile_4,(assertFile_0 - assertFile_4)
assertFile_4:
        /*01ff*/ 	.byte	0x69, 0x6e, 0x64, 0x75, 0x63, 0x74, 0x6f, 0x72, 0x5f, 0x63, 0x61, 0x63, 0x68, 0x65, 0x2f, 0x72
        /*020f*/ 	.byte	0x37, 0x2f, 0x63, 0x72, 0x37, 0x33, 0x68, 0x35, 0x79, 0x64, 0x32, 0x69, 0x6e, 0x66, 0x61, 0x6c
        /*021f*/ 	.byte	0x68, 0x78, 0x67, 0x35, 0x77, 0x79, 0x67, 0x64, 0x6f, 0x6d, 0x66, 0x61, 0x6f, 0x61, 0x36, 0x6f
        /*022f*/ 	.byte	0x34, 0x65, 0x78, 0x6f, 0x7a, 0x72, 0x68, 0x61, 0x73, 0x73, 0x37, 0x6e, 0x75, 0x68, 0x63, 0x66
        /*023f*/ 	.byte	0x35, 0x33, 0x68, 0x75, 0x69, 0x6b, 0x2e, 0x70, 0x79, 0x00
	.type		assertFile_0,@object
	.size		assertFile_0,(assertFile_1 - assertFile_0)
assertFile_0:
        /*0249*/ 	.byte	0x69, 0x6e, 0x64, 0x75, 0x63, 0x74, 0x6f, 0x72, 0x5f, 0x63, 0x61, 0x63, 0x68, 0x65, 0x2f, 0x72
        /*0259*/ 	.byte	0x37, 0x2f, 0x63, 0x72, 0x37, 0x33, 0x68, 0x35, 0x79, 0x64, 0x32, 0x69, 0x6e, 0x66, 0x61, 0x6c
        /*0269*/ 	.byte	0x68, 0x78, 0x67, 0x35, 0x77, 0x79, 0x67, 0x64, 0x6f, 0x6d, 0x66, 0x61, 0x6f, 0x61, 0x36, 0x6f
        /*0279*/ 	.byte	0x34, 0x65, 0x78, 0x6f, 0x7a, 0x72, 0x68, 0x61, 0x73, 0x73, 0x37, 0x6e, 0x75, 0x68, 0x63, 0x66
        /*0289*/ 	.byte	0x35, 0x33, 0x68, 0x75, 0x69, 0x6b, 0x2e, 0x70, 0x79, 0x00
	.type		assertFile_1,@object
	.size		assertFile_1,(assertFile_5 - assertFile_1)
assertFile_1:
        /*0293*/ 	.byte	0x69, 0x6e, 0x64, 0x75, 0x63, 0x74, 0x6f, 0x72, 0x5f, 0x63, 0x61, 0x63, 0x68, 0x65, 0x2f, 0x72
        /*02a3*/ 	.byte	0x37, 0x2f, 0x63, 0x72, 0x37, 0x33, 0x68, 0x35, 0x79, 0x64, 0x32, 0x69, 0x6e, 0x66, 0x61, 0x6c
        /*02b3*/ 	.byte	0x68, 0x78, 0x67, 0x35, 0x77, 0x79, 0x67, 0x64, 0x6f, 0x6d, 0x66, 0x61, 0x6f, 0x61, 0x36, 0x6f
        /*02c3*/ 	.byte	0x34, 0x65, 0x78, 0x6f, 0x7a, 0x72, 0x68, 0x61, 0x73, 0x73, 0x37, 0x6e, 0x75, 0x68, 0x63, 0x66
        /*02d3*/ 	.byte	0x35, 0x33, 0x68, 0x75, 0x69, 0x6b, 0x2e, 0x70, 0x79, 0x00
	.type		assertFile_5,@object
	.size		assertFile_5,(assertFile_7 - assertFile_5)
assertFile_5:
        /*02dd*/ 	.byte	0x69, 0x6e, 0x64, 0x75, 0x63, 0x74, 0x6f, 0x72, 0x5f, 0x63, 0x61, 0x63, 0x68, 0x65, 0x2f, 0x72
        /*02ed*/ 	.byte	0x37, 0x2f, 0x63, 0x72, 0x37, 0x33, 0x68, 0x35, 0x79, 0x64, 0x32, 0x69, 0x6e, 0x66, 0x61, 0x6c
        /*02fd*/ 	.byte	0x68, 0x78, 0x67, 0x35, 0x77, 0x79, 0x67, 0x64, 0x6f, 0x6d, 0x66, 0x61, 0x6f, 0x61, 0x36, 0x6f
        /*030d*/ 	.byte	0x34, 0x65, 0x78, 0x6f, 0x7a, 0x72, 0x68, 0x61, 0x73, 0x73, 0x37, 0x6e, 0x75, 0x68, 0x63, 0x66
        /*031d*/ 	.byte	0x35, 0x33, 0x68, 0x75, 0x69, 0x6b, 0x2e, 0x70, 0x79, 0x00
	.type		assertFile_7,@object
	.size		assertFile_7,(assertFile_3 - assertFile_7)
assertFile_7:
        /*0327*/ 	.byte	0x69, 0x6e, 0x64, 0x75, 0x63, 0x74, 0x6f, 0x72, 0x5f, 0x63, 0x61, 0x63, 0x68, 0x65, 0x2f, 0x72
        /*0337*/ 	.byte	0x37, 0x2f, 0x63, 0x72, 0x37, 0x33, 0x68, 0x35, 0x79, 0x64, 0x32, 0x69, 0x6e, 0x66, 0x61, 0x6c
        /*0347*/ 	.byte	0x68, 0x78, 0x67, 0x35, 0x77, 0x79, 0x67, 0x64, 0x6f, 0x6d, 0x66, 0x61, 0x6f, 0x61, 0x36, 0x6f
        /*0357*/ 	.byte	0x34, 0x65, 0x78, 0x6f, 0x7a, 0x72, 0x68, 0x61, 0x73, 0x73, 0x37, 0x6e, 0x75, 0x68, 0x63, 0x66
        /*0367*/ 	.byte	0x35, 0x33, 0x68, 0x75, 0x69, 0x6b, 0x2e, 0x70, 0x79, 0x00
	.type		assertFile_3,@object
	.size		assertFile_3,(.L_13 - assertFile_3)
assertFile_3:
        /*0371*/ 	.byte	0x69, 0x6e, 0x64, 0x75, 0x63, 0x74, 0x6f, 0x72, 0x5f, 0x63, 0x61, 0x63, 0x68, 0x65, 0x2f, 0x72
        /*0381*/ 	.byte	0x37, 0x2f, 0x63, 0x72, 0x37, 0x33, 0x68, 0x35, 0x79, 0x64, 0x32, 0x69, 0x6e, 0x66, 0x61, 0x6c
        /*0391*/ 	.byte	0x68, 0x78, 0x67, 0x35, 0x77, 0x79, 0x67, 0x64, 0x6f, 0x6d, 0x66, 0x61, 0x6f, 0x61, 0x36, 0x6f
        /*03a1*/ 	.byte	0x34, 0x65, 0x78, 0x6f, 0x7a, 0x72, 0x68, 0x61, 0x73, 0x73, 0x37, 0x6e, 0x75, 0x68, 0x63, 0x66
        /*03b1*/ 	.byte	0x35, 0x33, 0x68, 0x75, 0x69, 0x6b, 0x2e, 0x70, 0x79, 0x00
.L_13:


//--------------------- .nv.constant0.triton_poi_fused_grid_sampler_2d_1 --------------------------
	.section	.nv.constant0.triton_poi_fused_grid_sampler_2d_1,"a",@progbits
	.sectionflags	@""
	.align	4
.nv.constant0.triton_poi_fused_grid_sampler_2d_1:
	.zero		556


//--------------------- SYMBOLS --------------------------

	.type		__assertfail,@function
